	.headerflags	@"EF_CUDA_TEXMODE_UNIFIED EF_CUDA_64BIT_ADDRESS EF_CUDA_ACCELERATORS EF_CUDA_SM90 EF_CUDA_VIRTUAL_SM(EF_CUDA_SM90)"
	.elftype	@"ET_EXEC"


//--------------------- .nv.info                  --------------------------
	.section	.nv.info,"",@"SHT_CUDA_INFO"
	.align	4


	//----- nvinfo : EIATTR_REGCOUNT
	.align		4
        /*0000*/ 	.byte	0x04, 0x2f
        /*0002*/ 	.short	(.L_1 - .L_0)
	.align		4
.L_0:
        /*0004*/ 	.word	index@(triton_poi_fused_cat_20)
        /*0008*/ 	.word	0x00000016


	//----- nvinfo : EIATTR_MIN_STACK_SIZE
	.align		4
.L_1:
        /*000c*/ 	.byte	0x04, 0x12
        /*000e*/ 	.short	(.L_3 - .L_2)
	.align		4
.L_2:
        /*0010*/ 	.word	index@(triton_poi_fused_cat_20)
        /*0014*/ 	.word	0x00000000


	//----- nvinfo : EIATTR_FRAME_SIZE
	.align		4
.L_3:
        /*0018*/ 	.byte	0x04, 0x11
        /*001a*/ 	.short	(.L_5 - .L_4)
	.align		4
.L_4:
        /*001c*/ 	.word	index@(triton_poi_fused_cat_20)
        /*0020*/ 	.word	0x00000000


	//----- nvinfo : EIATTR_MIN_STACK_SIZE
	.align		4
.L_5:
        /*0024*/ 	.byte	0x04, 0x12
        /*0026*/ 	.short	(.L_7 - .L_6)
	.align		4
.L_6:
        /*0028*/ 	.word	index@(triton_poi_fused_cat_20)
        /*002c*/ 	.word	0x00000000
.L_7:


//--------------------- .nv.info.triton_poi_fused_cat_20 --------------------------
	.section	.nv.info.triton_poi_fused_cat_20,"",@"SHT_CUDA_INFO"
	.sectionflags	@""
	.align	4


	//----- nvinfo : EIATTR_CUDA_API_VERSION
	.align		4
        /*0000*/ 	.byte	0x04, 0x37
        /*0002*/ 	.short	(.L_9 - .L_8)
.L_8:
        /*0004*/ 	.word	0x0000007c


	//----- nvinfo : EIATTR_KPARAM_INFO
	.align		4
.L_9:
        /*0008*/ 	.byte	0x04, 0x17
        /*000a*/ 	.short	(.L_11 - .L_10)
.L_10:
        /*000c*/ 	.word	0x00000000
        /*0010*/ 	.short	0x0005
        /*0012*/ 	.short	0x0028
        /*0014*/ 	.byte	0x00, 0xf0, 0x11, 0x00


	//----- nvinfo : EIATTR_KPARAM_INFO
	.align		4
.L_11:
        /*0018*/ 	.byte	0x04, 0x17
        /*001a*/ 	.short	(.L_13 - .L_12)
.L_12:
        /*001c*/ 	.word	0x00000000
        /*0020*/ 	.short	0x0004
        /*0022*/ 	.short	0x0020
        /*0024*/ 	.byte	0x00, 0xf4, 0x21, 0x00


	//----- nvinfo : EIATTR_KPARAM_INFO
	.align		4
.L_13:
        /*0028*/ 	.byte	0x04, 0x17
        /*002a*/ 	.short	(.L_15 - .L_14)
.L_14:
        /*002c*/ 	.word	0x00000000
        /*0030*/ 	.short	0x0003
        /*0032*/ 	.short	0x0018
        /*0034*/ 	.byte	0x00, 0xf4, 0x21, 0x00


	//----- nvinfo : EIATTR_KPARAM_INFO
	.align		4
.L_15:
        /*0038*/ 	.byte	0x04, 0x17
        /*003a*/ 	.short	(.L_17 - .L_16)
.L_16:
        /*003c*/ 	.word	0x00000000
        /*0040*/ 	.short	0x0002
        /*0042*/ 	.short	0x0010
        /*0044*/ 	.byte	0x00, 0xf4, 0x21, 0x00


	//----- nvinfo : EIATTR_KPARAM_INFO
	.align		4
.L_17:
        /*0048*/ 	.byte	0x04, 0x17
        /*004a*/ 	.short	(.L_19 - .L_18)
.L_18:
        /*004c*/ 	.word	0x00000000
        /*0050*/ 	.short	0x0001
        /*0052*/ 	.short	0x0008
        /*0054*/ 	.byte	0x00, 0xf4, 0x21, 0x00


	//----- nvinfo : EIATTR_KPARAM_INFO
	.align		4
.L_19:
        /*0058*/ 	.byte	0x04, 0x17
        /*005a*/ 	.short	(.L_21 - .L_20)
.L_20:
        /*005c*/ 	.word	0x00000000
        /*0060*/ 	.short	0x0000
        /*0062*/ 	.short	0x0000
        /*0064*/ 	.byte	0x00, 0xf4, 0x21, 0x00


	//----- nvinfo : EIATTR_SPARSE_MMA_MASK
	.align		4
.L_21:
        /*0068*/ 	.byte	0x03, 0x50
        /*006a*/ 	.short	0x0000


	//----- nvinfo : EIATTR_MAXREG_COUNT
	.align		4
        /*006c*/ 	.byte	0x03, 0x1b
        /*006e*/ 	.short	0x00ff


	//----- nvinfo : EIATTR_EXIT_INSTR_OFFSETS
	.align		4
        /*0070*/ 	.byte	0x04, 0x1c
        /*0072*/ 	.short	(.L_23 - .L_22)


	//   ....[0]....
.L_22:
        /*0074*/ 	.word	0x00000420


	//   ....[1]....
        /*0078*/ 	.word	0x00000440


	//----- nvinfo : EIATTR_REQNTID
	.align		4
.L_23:
        /*007c*/ 	.byte	0x04, 0x10
        /*007e*/ 	.short	(.L_25 - .L_24)
.L_24:
        /*0080*/ 	.word	0x00000080
        /*0084*/ 	.word	0x00000001
        /*0088*/ 	.word	0x00000001


	//----- nvinfo : EIATTR_CBANK_PARAM_SIZE
	.align		4
.L_25:
        /*008c*/ 	.byte	0x03, 0x19
        /*008e*/ 	.short	0x002c


	//----- nvinfo : EIATTR_PARAM_CBANK
	.align		4
        /*0090*/ 	.byte	0x04, 0x0a
        /*0092*/ 	.short	(.L_27 - .L_26)
	.align		4
.L_26:
        /*0094*/ 	.word	index@(.nv.constant0.triton_poi_fused_cat_20)
        /*0098*/ 	.short	0x0210
        /*009a*/ 	.short	0x002c


	//----- nvinfo : EIATTR_SW_WAR
	.align		4
.L_27:
        /*009c*/ 	.byte	0x04, 0x36
        /*009e*/ 	.short	(.L_29 - .L_28)
.L_28:
        /*00a0*/ 	.word	0x00000008
.L_29:


//--------------------- .nv.callgraph             --------------------------
	.section	.nv.callgraph,"",@"SHT_CUDA_CALLGRAPH"
	.align	4
	.sectionentsize	8
	.align		4
        /*0000*/ 	.word	0x00000000
	.align		4
        /*0004*/ 	.word	0xffffffff
	.align		4
        /*0008*/ 	.word	0x00000000
	.align		4
        /*000c*/ 	.word	0xfffffffe
	.align		4
        /*0010*/ 	.word	0x00000000
	.align		4
        /*0014*/ 	.word	0xfffffffd
	.align		4
        /*0018*/ 	.word	0x00000000
	.align		4
        /*001c*/ 	.word	0xfffffffc


//--------------------- .text.triton_poi_fused_cat_20 --------------------------
	.section	.text.triton_poi_fused_cat_20,"ax",@progbits
	.align	128
        .global         triton_poi_fused_cat_20
        .type           triton_poi_fused_cat_20,@function
        .size           triton_poi_fused_cat_20,(.L_x_1 - triton_poi_fused_cat_20)
        .other          triton_poi_fused_cat_20,@"STO_CUDA_ENTRY STV_DEFAULT"
triton_poi_fused_cat_20:
.text.triton_poi_fused_cat_20:
[----:B------:R-:W0:Y:S02]  /*0000*/  LDC R1, c[0x0][0x28] ;  /* 0x00000a00ff017b82 */ /* 0x000e240000000800 */
[----:B------:R-:W1:Y:S01]  /*0010*/  S2R R0, SR_TID.X ;  /* 0x0000000000007919 */ /* 0x000e620000002100 */
[----:B------:R-:W-:Y:S01]  /*0020*/  IMAD.MOV.U32 R6, RZ, RZ, RZ ;  /* 0x000000ffff067224 */ /* 0x000fe200078e00ff */
[----:B------:R-:W2:Y:S01]  /*0030*/  LDC.64 R4, c[0x0][0x210] ;  /* 0x00008400ff047b82 */ /* 0x000ea20000000a00 */
[----:B------:R-:W-:Y:S01]  /*0040*/  ULDC.64 UR4, c[0x0][0x208] ;  /* 0x0000820000047ab9 */ /* 0x000fe20000000a00 */
[----:B------:R-:W3:Y:S01]  /*0050*/  S2R R3, SR_CTAID.X ;  /* 0x0000000000037919 */ /* 0x000ee20000002500 */
[----:B-1----:R-:W-:-:S05]  /*0060*/  IMAD.SHL.U32 R0, R0, 0x2, RZ ;  /* 0x0000000200007824 */ /* 0x002fca00078e00ff */
[----:B------:R-:W-:-:S05]  /*0070*/  LOP3.LUT R0, R0, 0xfe, RZ, 0xc0, !PT ;  /* 0x000000fe00007812 */ /* 0x000fca00078ec0ff */
[----:B---3--:R-:W-:-:S05]  /*0080*/  IMAD R3, R3, 0x100, R0 ;  /* 0x0000010003037824 */ /* 0x008fca00078e0200 */
[----:B------:R-:W-:Y:S02]  /*0090*/  SHF.R.S32.HI R2, RZ, 0x1f, R3 ;  /* 0x0000001fff027819 */ /* 0x000fe40000011403 */
[----:B------:R-:W-:Y:S02]  /*00a0*/  ISETP.GE.AND P0, PT, R3, 0x1e00, PT ;  /* 0x00001e000300780c */ /* 0x000fe40003f06270 */
[----:B------:R-:W-:-:S04]  /*00b0*/  LEA.HI R2, R2, R3, RZ, 0x4 ;  /* 0x0000000302027211 */ /* 0x000fc800078f20ff */
[----:B------:R-:W-:Y:S02]  /*00c0*/  SHF.R.S32.HI R7, RZ, 0x4, R2 ;  /* 0x00000004ff077819 */ /* 0x000fe40000011402 */
[----:B------:R-:W-:Y:S01]  /*00d0*/  LOP3.LUT R11, R2, 0xfffffff0, RZ, 0xc0, !PT ;  /* 0xfffffff0020b7812 */ /* 0x000fe200078ec0ff */
[----:B------:R-:W-:Y:S02]  /*00e0*/  IMAD.MOV.U32 R2, RZ, RZ, RZ ;  /* 0x000000ffff027224 */ /* 0x000fe400078e00ff */
[----:B------:R-:W-:-:S04]  /*00f0*/  IMAD.HI R0, R7, -0x77777777, R6 ;  /* 0x8888888907007827 */ /* 0x000fc800078e0206 */
[----:B------:R-:W-:Y:S01]  /*0100*/  IMAD.HI R2, R3, -0x77777777, R2 ;  /* 0x8888888903027827 */ /* 0x000fe200078e0202 */
[----:B------:R-:W-:-:S03]  /*0110*/  SHF.R.U32.HI R9, RZ, 0x1f, R0 ;  /* 0x0000001fff097819 */ /* 0x000fc60000011600 */
[----:B------:R-:W-:Y:S01]  /*0120*/  IMAD.IADD R11, R3, 0x1, -R11 ;  /* 0x00000001030b7824 */ /* 0x000fe200078e0a0b */
[----:B------:R-:W-:-:S05]  /*0130*/  LEA.HI.SX32 R9, R0, R9, 0x1a ;  /* 0x0000000900097211 */ /* 0x000fca00078fd2ff */
[----:B------:R-:W-:Y:S01]  /*0140*/  IMAD R0, R9, -0x78, R7 ;  /* 0xffffff8809007824 */ /* 0x000fe200078e0207 */
[----:B------:R-:W-:Y:S01]  /*0150*/  SHF.R.U32.HI R9, RZ, 0x1f, R2 ;  /* 0x0000001fff097819 */ /* 0x000fe20000011602 */
[----:B------:R-:W1:Y:S02]  /*0160*/  LDC.64 R6, c[0x0][0x218] ;  /* 0x00008600ff067b82 */ /* 0x000e640000000a00 */
[----:B------:R-:W-:Y:S01]  /*0170*/  IMAD R11, R0, 0x10, R11 ;  /* 0x00000010000b7824 */ /* 0x000fe200078e020b */
[----:B------:R-:W-:Y:S01]  /*0180*/  LEA.HI.SX32 R2, R2, R9, 0x16 ;  /* 0x0000000902027211 */ /* 0x000fe200078fb2ff */
[C---:B------:R-:W-:Y:S01]  /*0190*/  VIADD R14, R0.reuse, 0xffffffd0 ;  /* 0xffffffd0000e7836 */ /* 0x040fe20000000000 */
[----:B------:R-:W-:Y:S01]  /*01a0*/  ISETP.GE.AND P5, PT, R0, 0x30, PT ;  /* 0x000000300000780c */ /* 0x000fe20003fa6270 */
[----:B------:R-:W-:Y:S02]  /*01b0*/  VIADD R15, R11, 0x4000 ;  /* 0x000040000b0f7836 */ /* 0x000fe40000000000 */
[----:B------:R-:W3:Y:S01]  /*01c0*/  LDC.64 R10, c[0x0][0x220] ;  /* 0x00008800ff0a7b82 */ /* 0x000ee20000000a00 */
[----:B------:R-:W-:Y:S01]  /*01d0*/  ISETP.LT.AND P6, PT, R3, 0x1e00, !P5 ;  /* 0x00001e000300780c */ /* 0x000fe20006fc1270 */
[----:B------:R-:W-:Y:S01]  /*01e0*/  IMAD R13, R2, 0x4300, R15 ;  /* 0x00004300020d7824 */ /* 0x000fe200078e020f */
[----:B------:R-:W-:Y:S01]  /*01f0*/  ISETP.LT.U32.AND P4, PT, R14, 0x18, !P0 ;  /* 0x000000180e00780c */ /* 0x000fe20004781070 */
[----:B------:R-:W-:-:S02]  /*0200*/  VIADD R17, R0, 0xffffffb8 ;  /* 0xffffffb800117836 */ /* 0x000fc40000000000 */
[----:B--2---:R-:W-:Y:S01]  /*0210*/  IMAD.WIDE R12, R13, 0x4, R4 ;  /* 0x000000040d0c7825 */ /* 0x004fe200078e0204 */
[----:B------:R-:W-:Y:S01]  /*0220*/  CS2R R4, SRZ ;  /* 0x0000000000047805 */ /* 0x000fe2000001ff00 */
[----:B------:R-:W2:Y:S01]  /*0230*/  LDC.64 R8, c[0x0][0x228] ;  /* 0x00008a00ff087b82 */ /* 0x000ea20000000a00 */
[----:B------:R-:W-:Y:S01]  /*0240*/  ISETP.LT.U32.AND P2, PT, R17, 0x18, !P0 ;  /* 0x000000181100780c */ /* 0x000fe20004741070 */
[----:B------:R-:W-:Y:S01]  /*0250*/  IMAD R16, R2, 0x4180, R15 ;  /* 0x0000418002107824 */ /* 0x000fe200078e020f */
[----:B------:R-:W-:-:S03]  /*0260*/  ISETP.GT.AND P1, PT, R0, 0x5f, !P0 ;  /* 0x0000005f0000780c */ /* 0x000fc60004724270 */
[----:B------:R4:W5:Y:S01]  /*0270*/  @P6 LDG.E.64 R4, desc[UR4][R12.64] ;  /* 0x000000040c046981 */ /* 0x000962000c1e1b00 */
[C---:B------:R-:W-:Y:S02]  /*0280*/  VIADD R15, R16.reuse, 0xfffffd00 ;  /* 0xfffffd00100f7836 */ /* 0x040fe40000000000 */
[C---:B------:R-:W-:Y:S02]  /*0290*/  VIADD R17, R16.reuse, 0xfffffb80 ;  /* 0xfffffb8010117836 */ /* 0x040fe40000000000 */
[----:B------:R-:W-:Y:S02]  /*02a0*/  VIADD R19, R16, 0xfffffa00 ;  /* 0xfffffa0010137836 */ /* 0x000fe40000000000 */
[----:B-1----:R-:W-:Y:S01]  /*02b0*/  IMAD.WIDE R14, R15, 0x4, R6 ;  /* 0x000000040f0e7825 */ /* 0x002fe200078e0206 */
[----:B------:R-:W-:Y:S01]  /*02c0*/  CS2R R6, SRZ ;  /* 0x0000000000067805 */ /* 0x000fe2000001ff00 */
[----:B----4-:R-:W1:Y:S02]  /*02d0*/  LDC.64 R12, c[0x0][0x230] ;  /* 0x00008c00ff0c7b82 */ /* 0x010e640000000a00 */
[----:B---3--:R-:W-:Y:S01]  /*02e0*/  IMAD.WIDE R16, R17, 0x4, R10 ;  /* 0x0000000411107825 */ /* 0x008fe200078e020a */
[----:B------:R-:W-:-:S02]  /*02f0*/  CS2R R10, SRZ ;  /* 0x00000000000a7805 */ /* 0x000fc4000001ff00 */
[----:B------:R-:W3:Y:S01]  /*0300*/  @P4 LDG.E.64 R6, desc[UR4][R14.64] ;  /* 0x000000040e064981 */ /* 0x000ee2000c1e1b00 */
[----:B--2---:R-:W-:Y:S01]  /*0310*/  IMAD.WIDE R8, R19, 0x4, R8 ;  /* 0x0000000413087825 */ /* 0x004fe200078e0208 */
[----:B------:R-:W-:Y:S02]  /*0320*/  CS2R R18, SRZ ;  /* 0x0000000000127805 */ /* 0x000fe4000001ff00 */
[----:B------:R-:W2:Y:S04]  /*0330*/  @P2 LDG.E.64 R10, desc[UR4][R16.64] ;  /* 0x00000004100a2981 */ /* 0x000ea8000c1e1b00 */
[----:B------:R-:W4:Y:S01]  /*0340*/  @P1 LDG.E.64 R18, desc[UR4][R8.64] ;  /* 0x0000000408121981 */ /* 0x000f22000c1e1b00 */
[----:B------:R-:W-:Y:S01]  /*0350*/  ISETP.GE.AND P3, PT, R0, 0x48, PT ;  /* 0x000000480000780c */ /* 0x000fe20003f66270 */
[----:B------:R-:W-:-:S04]  /*0360*/  IMAD R3, R2, -0x780, R3 ;  /* 0xfffff88002037824 */ /* 0x000fc800078e0203 */
[----:B------:R-:W-:-:S04]  /*0370*/  IMAD R3, R2, 0x4780, R3 ;  /* 0x0000478002037824 */ /* 0x000fc800078e0203 */
[----:B-1----:R-:W-:Y:S01]  /*0380*/  IMAD.WIDE R2, R3, 0x4, R12 ;  /* 0x0000000403027825 */ /* 0x002fe200078e020c */
[----:B-----5:R-:W-:Y:S02]  /*0390*/  SEL R4, R4, RZ, P6 ;  /* 0x000000ff04047207 */ /* 0x020fe40003000000 */
[----:B------:R-:W-:Y:S02]  /*03a0*/  SEL R5, R5, RZ, P6 ;  /* 0x000000ff05057207 */ /* 0x000fe40003000000 */
[----:B------:R-:W-:Y:S02]  /*03b0*/  ISETP.GE.AND P6, PT, R0, 0x60, PT ;  /* 0x000000600000780c */ /* 0x000fe40003fc6270 */
[----:B---3--:R-:W-:Y:S02]  /*03c0*/  @P5 SEL R4, R6, RZ, P4 ;  /* 0x000000ff06045207 */ /* 0x008fe40002000000 */
[----:B------:R-:W-:Y:S02]  /*03d0*/  @P5 SEL R5, R7, RZ, P4 ;  /* 0x000000ff07055207 */ /* 0x000fe40002000000 */
[----:B--2---:R-:W-:-:S02]  /*03e0*/  @P3 SEL R4, R10, RZ, P2 ;  /* 0x000000ff0a043207 */ /* 0x004fc40001000000 */
[----:B------:R-:W-:-:S05]  /*03f0*/  @P3 SEL R5, R11, RZ, P2 ;  /* 0x000000ff0b053207 */ /* 0x000fca0001000000 */
[----:B----4-:R-:W-:Y:S02]  /*0400*/  @P6 SEL R4, R18, RZ, P1 ;  /* 0x000000ff12046207 */ /* 0x010fe40000800000 */
[----:B------:R-:W-:Y:S01]  /*0410*/  @P6 SEL R5, R19, RZ, P1 ;  /* 0x000000ff13056207 */ /* 0x000fe20000800000 */
[----:B------:R-:W-:Y:S06]  /*0420*/  @P0 EXIT ;  /* 0x000000000000094d */ /* 0x000fec0003800000 */
[----:B------:R-:W-:Y:S01]  /*0430*/  STG.E.64 desc[UR4][R2.64], R4 ;  /* 0x0000000402007986 */ /* 0x000fe2000c101b04 */
[----:B------:R-:W-:Y:S05]  /*0440*/  EXIT ;  /* 0x000000000000794d */ /* 0x000fea0003800000 */
.L_x_0:
[----:B------:R-:W-:-:S00]  /*0450*/  BRA `(.L_x_0) ;  /* 0xfffffffc00fc7947 */ /* 0x000fc0000383ffff */
[----:B------:R-:W-:-:S00]  /*0460*/  NOP ;  /* 0x0000000000007918 */ /* 0x000fc00000000000 */
        /* <DEDUP_REMOVED lines=9> */
.L_x_1:


//--------------------- .nv.constant0.triton_poi_fused_cat_20 --------------------------
	.section	.nv.constant0.triton_poi_fused_cat_20,"a",@progbits
	.sectionflags	@""
	.align	4
.nv.constant0.triton_poi_fused_cat_20:
	.zero		572
